//
// Generated by NVIDIA NVVM Compiler
//
// Compiler Build ID: CL-36424714
// Cuda compilation tools, release 13.0, V13.0.88
// Based on NVVM 20.0.0
//

.version 9.0
.target sm_100
.address_size 64

	// .globl	_Z20VectorAdditionKernelPfS_S_ffi
.extern .shared .align 16 .b8 temp[];

.visible .entry _Z20VectorAdditionKernelPfS_S_ffi(
	.param .u64 .ptr .align 1 _Z20VectorAdditionKernelPfS_S_ffi_param_0,
	.param .u64 .ptr .align 1 _Z20VectorAdditionKernelPfS_S_ffi_param_1,
	.param .u64 .ptr .align 1 _Z20VectorAdditionKernelPfS_S_ffi_param_2,
	.param .f32 _Z20VectorAdditionKernelPfS_S_ffi_param_3,
	.param .f32 _Z20VectorAdditionKernelPfS_S_ffi_param_4,
	.param .u32 _Z20VectorAdditionKernelPfS_S_ffi_param_5
)
{
	.reg .pred 	%p<2>;
	.reg .b32 	%r<6>;
	.reg .b32 	%f<7>;
	.reg .b64 	%rd<11>;

	ld.param.u64 	%rd1, [_Z20VectorAdditionKernelPfS_S_ffi_param_0];
	ld.param.u64 	%rd2, [_Z20VectorAdditionKernelPfS_S_ffi_param_1];
	ld.param.u64 	%rd3, [_Z20VectorAdditionKernelPfS_S_ffi_param_2];
	ld.param.f32 	%f1, [_Z20VectorAdditionKernelPfS_S_ffi_param_3];
	ld.param.f32 	%f2, [_Z20VectorAdditionKernelPfS_S_ffi_param_4];
	ld.param.u32 	%r2, [_Z20VectorAdditionKernelPfS_S_ffi_param_5];
	mov.u32 	%r3, %ntid.x;
	mov.u32 	%r4, %ctaid.x;
	mov.u32 	%r5, %tid.x;
	mad.lo.s32 	%r1, %r3, %r4, %r5;
	setp.ge.s32 	%p1, %r1, %r2;
	@%p1 bra 	$L__BB0_2;
	cvta.to.global.u64 	%rd4, %rd1;
	cvta.to.global.u64 	%rd5, %rd2;
	cvta.to.global.u64 	%rd6, %rd3;
	mul.wide.s32 	%rd7, %r1, 4;
	add.s64 	%rd8, %rd4, %rd7;
	ld.global.f32 	%f3, [%rd8];
	add.s64 	%rd9, %rd5, %rd7;
	ld.global.f32 	%f4, [%rd9];
	mul.f32 	%f5, %f2, %f4;
	fma.rn.f32 	%f6, %f1, %f3, %f5;
	add.s64 	%rd10, %rd6, %rd7;
	st.global.f32 	[%rd10], %f6;
$L__BB0_2:
	ret;

}
	// .globl	_Z20VectorHadamardKernelPfS_S_ffi
.visible .entry _Z20VectorHadamardKernelPfS_S_ffi(
	.param .u64 .ptr .align 1 _Z20VectorHadamardKernelPfS_S_ffi_param_0,
	.param .u64 .ptr .align 1 _Z20VectorHadamardKernelPfS_S_ffi_param_1,
	.param .u64 .ptr .align 1 _Z20VectorHadamardKernelPfS_S_ffi_param_2,
	.param .f32 _Z20VectorHadamardKernelPfS_S_ffi_param_3,
	.param .f32 _Z20VectorHadamardKernelPfS_S_ffi_param_4,
	.param .u32 _Z20VectorHadamardKernelPfS_S_ffi_param_5
)
{
	.reg .pred 	%p<2>;
	.reg .b32 	%r<6>;
	.reg .b32 	%f<8>;
	.reg .b64 	%rd<11>;

	ld.param.u64 	%rd1, [_Z20VectorHadamardKernelPfS_S_ffi_param_0];
	ld.param.u64 	%rd2, [_Z20VectorHadamardKernelPfS_S_ffi_param_1];
	ld.param.u64 	%rd3, [_Z20VectorHadamardKernelPfS_S_ffi_param_2];
	ld.param.f32 	%f1, [_Z20VectorHadamardKernelPfS_S_ffi_param_3];
	ld.param.f32 	%f2, [_Z20VectorHadamardKernelPfS_S_ffi_param_4];
	ld.param.u32 	%r2, [_Z20VectorHadamardKernelPfS_S_ffi_param_5];
	mov.u32 	%r3, %ntid.x;
	mov.u32 	%r4, %ctaid.x;
	mov.u32 	%r5, %tid.x;
	mad.lo.s32 	%r1, %r3, %r4, %r5;
	setp.ge.s32 	%p1, %r1, %r2;
	@%p1 bra 	$L__BB1_2;
	cvta.to.global.u64 	%rd4, %rd1;
	cvta.to.global.u64 	%rd5, %rd2;
	cvta.to.global.u64 	%rd6, %rd3;
	mul.wide.s32 	%rd7, %r1, 4;
	add.s64 	%rd8, %rd4, %rd7;
	ld.global.f32 	%f3, [%rd8];
	mul.f32 	%f4, %f1, %f3;
	mul.f32 	%f5, %f2, %f4;
	add.s64 	%rd9, %rd5, %rd7;
	ld.global.f32 	%f6, [%rd9];
	mul.f32 	%f7, %f6, %f5;
	add.s64 	%rd10, %rd6, %rd7;
	st.global.f32 	[%rd10], %f7;
$L__BB1_2:
	ret;

}
	// .globl	_Z16VectorDotProductPfS_S_ffi
.visible .entry _Z16VectorDotProductPfS_S_ffi(
	.param .u64 .ptr .align 1 _Z16VectorDotProductPfS_S_ffi_param_0,
	.param .u64 .ptr .align 1 _Z16VectorDotProductPfS_S_ffi_param_1,
	.param .u64 .ptr .align 1 _Z16VectorDotProductPfS_S_ffi_param_2,
	.param .f32 _Z16VectorDotProductPfS_S_ffi_param_3,
	.param .f32 _Z16VectorDotProductPfS_S_ffi_param_4,
	.param .u32 _Z16VectorDotProductPfS_S_ffi_param_5
)
{
	.reg .pred 	%p<12>;
	.reg .b32 	%r<47>;
	.reg .b32 	%f<90>;
	.reg .b64 	%rd<10>;

	ld.param.u64 	%rd1, [_Z16VectorDotProductPfS_S_ffi_param_0];
	ld.param.u64 	%rd2, [_Z16VectorDotProductPfS_S_ffi_param_1];
	ld.param.u64 	%rd3, [_Z16VectorDotProductPfS_S_ffi_param_2];
	ld.param.f32 	%f14, [_Z16VectorDotProductPfS_S_ffi_param_3];
	ld.param.f32 	%f15, [_Z16VectorDotProductPfS_S_ffi_param_4];
	ld.param.u32 	%r23, [_Z16VectorDotProductPfS_S_ffi_param_5];
	mov.u32 	%r24, %ntid.x;
	mov.u32 	%r25, %ctaid.x;
	mov.u32 	%r1, %tid.x;
	mad.lo.s32 	%r2, %r24, %r25, %r1;
	setp.ge.s32 	%p1, %r2, %r23;
	@%p1 bra 	$L__BB2_2;
	cvta.to.global.u64 	%rd4, %rd1;
	cvta.to.global.u64 	%rd5, %rd2;
	mul.wide.s32 	%rd6, %r2, 4;
	add.s64 	%rd7, %rd4, %rd6;
	ld.global.f32 	%f16, [%rd7];
	mul.f32 	%f17, %f14, %f16;
	mul.f32 	%f18, %f15, %f17;
	add.s64 	%rd8, %rd5, %rd6;
	ld.global.f32 	%f19, [%rd8];
	mul.f32 	%f20, %f19, %f18;
	shl.b32 	%r26, %r2, 2;
	mov.u32 	%r27, temp;
	add.s32 	%r28, %r27, %r26;
	st.shared.f32 	[%r28], %f20;
$L__BB2_2:
	bar.sync 	0;
	setp.ne.s32 	%p2, %r1, 0;
	@%p2 bra 	$L__BB2_17;
	setp.lt.s32 	%p3, %r23, 1;
	mov.f32 	%f89, 0f00000000;
	@%p3 bra 	$L__BB2_16;
	and.b32  	%r3, %r23, 15;
	setp.lt.u32 	%p4, %r23, 16;
	mov.f32 	%f89, 0f00000000;
	mov.b32 	%r43, 0;
	@%p4 bra 	$L__BB2_7;
	and.b32  	%r43, %r23, 2147483632;
	mov.u32 	%r31, temp;
	add.s32 	%r40, %r31, 32;
	neg.s32 	%r41, %r43;
	mov.f32 	%f89, 0f00000000;
$L__BB2_6:
	.pragma "nounroll";
	ld.shared.v4.f32 	{%f25, %f26, %f27, %f28}, [%r40+-32];
	add.f32 	%f29, %f89, %f25;
	add.f32 	%f30, %f29, %f26;
	add.f32 	%f31, %f30, %f27;
	add.f32 	%f32, %f31, %f28;
	ld.shared.v4.f32 	{%f33, %f34, %f35, %f36}, [%r40+-16];
	add.f32 	%f37, %f32, %f33;
	add.f32 	%f38, %f37, %f34;
	add.f32 	%f39, %f38, %f35;
	add.f32 	%f40, %f39, %f36;
	ld.shared.v4.f32 	{%f41, %f42, %f43, %f44}, [%r40];
	add.f32 	%f45, %f40, %f41;
	add.f32 	%f46, %f45, %f42;
	add.f32 	%f47, %f46, %f43;
	add.f32 	%f48, %f47, %f44;
	ld.shared.v4.f32 	{%f49, %f50, %f51, %f52}, [%r40+16];
	add.f32 	%f53, %f48, %f49;
	add.f32 	%f54, %f53, %f50;
	add.f32 	%f55, %f54, %f51;
	add.f32 	%f89, %f55, %f52;
	add.s32 	%r41, %r41, 16;
	add.s32 	%r40, %r40, 64;
	setp.ne.s32 	%p5, %r41, 0;
	@%p5 bra 	$L__BB2_6;
$L__BB2_7:
	setp.eq.s32 	%p6, %r3, 0;
	@%p6 bra 	$L__BB2_16;
	and.b32  	%r11, %r23, 7;
	setp.lt.u32 	%p7, %r3, 8;
	@%p7 bra 	$L__BB2_10;
	shl.b32 	%r32, %r43, 2;
	mov.u32 	%r33, temp;
	add.s32 	%r34, %r33, %r32;
	ld.shared.f32 	%f57, [%r34];
	add.f32 	%f58, %f89, %f57;
	ld.shared.f32 	%f59, [%r34+4];
	add.f32 	%f60, %f58, %f59;
	ld.shared.f32 	%f61, [%r34+8];
	add.f32 	%f62, %f60, %f61;
	ld.shared.f32 	%f63, [%r34+12];
	add.f32 	%f64, %f62, %f63;
	ld.shared.f32 	%f65, [%r34+16];
	add.f32 	%f66, %f64, %f65;
	ld.shared.f32 	%f67, [%r34+20];
	add.f32 	%f68, %f66, %f67;
	ld.shared.f32 	%f69, [%r34+24];
	add.f32 	%f70, %f68, %f69;
	ld.shared.f32 	%f71, [%r34+28];
	add.f32 	%f89, %f70, %f71;
	add.s32 	%r43, %r43, 8;
$L__BB2_10:
	setp.eq.s32 	%p8, %r11, 0;
	@%p8 bra 	$L__BB2_16;
	and.b32  	%r14, %r23, 3;
	setp.lt.u32 	%p9, %r11, 4;
	@%p9 bra 	$L__BB2_13;
	shl.b32 	%r35, %r43, 2;
	mov.u32 	%r36, temp;
	add.s32 	%r37, %r36, %r35;
	ld.shared.f32 	%f73, [%r37];
	add.f32 	%f74, %f89, %f73;
	ld.shared.f32 	%f75, [%r37+4];
	add.f32 	%f76, %f74, %f75;
	ld.shared.f32 	%f77, [%r37+8];
	add.f32 	%f78, %f76, %f77;
	ld.shared.f32 	%f79, [%r37+12];
	add.f32 	%f89, %f78, %f79;
	add.s32 	%r43, %r43, 4;
$L__BB2_13:
	setp.eq.s32 	%p10, %r14, 0;
	@%p10 bra 	$L__BB2_16;
	shl.b32 	%r38, %r43, 2;
	mov.u32 	%r39, temp;
	add.s32 	%r46, %r39, %r38;
	neg.s32 	%r45, %r14;
$L__BB2_15:
	.pragma "nounroll";
	ld.shared.f32 	%f80, [%r46];
	add.f32 	%f89, %f89, %f80;
	add.s32 	%r46, %r46, 4;
	add.s32 	%r45, %r45, 1;
	setp.ne.s32 	%p11, %r45, 0;
	@%p11 bra 	$L__BB2_15;
$L__BB2_16:
	cvta.to.global.u64 	%rd9, %rd3;
	st.global.f32 	[%rd9], %f89;
$L__BB2_17:
	ret;

}
	// .globl	_Z15MatrixAddKernelPfS_S_ffii
.visible .entry _Z15MatrixAddKernelPfS_S_ffii(
	.param .u64 .ptr .align 1 _Z15MatrixAddKernelPfS_S_ffii_param_0,
	.param .u64 .ptr .align 1 _Z15MatrixAddKernelPfS_S_ffii_param_1,
	.param .u64 .ptr .align 1 _Z15MatrixAddKernelPfS_S_ffii_param_2,
	.param .f32 _Z15MatrixAddKernelPfS_S_ffii_param_3,
	.param .f32 _Z15MatrixAddKernelPfS_S_ffii_param_4,
	.param .u32 _Z15MatrixAddKernelPfS_S_ffii_param_5,
	.param .u32 _Z15MatrixAddKernelPfS_S_ffii_param_6
)
{
	.reg .pred 	%p<4>;
	.reg .b32 	%r<14>;
	.reg .b32 	%f<7>;
	.reg .b64 	%rd<11>;

	ld.param.u64 	%rd1, [_Z15MatrixAddKernelPfS_S_ffii_param_0];
	ld.param.u64 	%rd2, [_Z15MatrixAddKernelPfS_S_ffii_param_1];
	ld.param.u64 	%rd3, [_Z15MatrixAddKernelPfS_S_ffii_param_2];
	ld.param.f32 	%f1, [_Z15MatrixAddKernelPfS_S_ffii_param_3];
	ld.param.f32 	%f2, [_Z15MatrixAddKernelPfS_S_ffii_param_4];
	ld.param.u32 	%r2, [_Z15MatrixAddKernelPfS_S_ffii_param_5];
	ld.param.u32 	%r3, [_Z15MatrixAddKernelPfS_S_ffii_param_6];
	mov.u32 	%r5, %ctaid.x;
	mov.u32 	%r6, %ntid.x;
	mov.u32 	%r7, %tid.x;
	mad.lo.s32 	%r8, %r5, %r6, %r7;
	mov.u32 	%r9, %ctaid.y;
	mov.u32 	%r10, %ntid.y;
	mov.u32 	%r11, %tid.y;
	mad.lo.s32 	%r12, %r9, %r10, %r11;
	mad.lo.s32 	%r1, %r3, %r12, %r8;
	setp.ge.s32 	%p1, %r8, %r2;
	setp.ge.s32 	%p2, %r12, %r3;
	or.pred  	%p3, %p1, %p2;
	@%p3 bra 	$L__BB3_2;
	cvta.to.global.u64 	%rd4, %rd1;
	cvta.to.global.u64 	%rd5, %rd2;
	cvta.to.global.u64 	%rd6, %rd3;
	mul.wide.s32 	%rd7, %r1, 4;
	add.s64 	%rd8, %rd4, %rd7;
	ld.global.f32 	%f3, [%rd8];
	add.s64 	%rd9, %rd5, %rd7;
	ld.global.f32 	%f4, [%rd9];
	mul.f32 	%f5, %f2, %f4;
	fma.rn.f32 	%f6, %f1, %f3, %f5;
	add.s64 	%rd10, %rd6, %rd7;
	st.global.f32 	[%rd10], %f6;
$L__BB3_2:
	ret;

}
	// .globl	_Z20MatrixHadamardKernelPfS_S_ffii
.visible .entry _Z20MatrixHadamardKernelPfS_S_ffii(
	.param .u64 .ptr .align 1 _Z20MatrixHadamardKernelPfS_S_ffii_param_0,
	.param .u64 .ptr .align 1 _Z20MatrixHadamardKernelPfS_S_ffii_param_1,
	.param .u64 .ptr .align 1 _Z20MatrixHadamardKernelPfS_S_ffii_param_2,
	.param .f32 _Z20MatrixHadamardKernelPfS_S_ffii_param_3,
	.param .f32 _Z20MatrixHadamardKernelPfS_S_ffii_param_4,
	.param .u32 _Z20MatrixHadamardKernelPfS_S_ffii_param_5,
	.param .u32 _Z20MatrixHadamardKernelPfS_S_ffii_param_6
)
{
	.reg .pred 	%p<4>;
	.reg .b32 	%r<14>;
	.reg .b32 	%f<8>;
	.reg .b64 	%rd<11>;

	ld.param.u64 	%rd1, [_Z20MatrixHadamardKernelPfS_S_ffii_param_0];
	ld.param.u64 	%rd2, [_Z20MatrixHadamardKernelPfS_S_ffii_param_1];
	ld.param.u64 	%rd3, [_Z20MatrixHadamardKernelPfS_S_ffii_param_2];
	ld.param.f32 	%f1, [_Z20MatrixHadamardKernelPfS_S_ffii_param_3];
	ld.param.f32 	%f2, [_Z20MatrixHadamardKernelPfS_S_ffii_param_4];
	ld.param.u32 	%r2, [_Z20MatrixHadamardKernelPfS_S_ffii_param_5];
	ld.param.u32 	%r3, [_Z20MatrixHadamardKernelPfS_S_ffii_param_6];
	mov.u32 	%r5, %ctaid.x;
	mov.u32 	%r6, %ntid.x;
	mov.u32 	%r7, %tid.x;
	mad.lo.s32 	%r8, %r5, %r6, %r7;
	mov.u32 	%r9, %ctaid.y;
	mov.u32 	%r10, %ntid.y;
	mov.u32 	%r11, %tid.y;
	mad.lo.s32 	%r12, %r9, %r10, %r11;
	mad.lo.s32 	%r1, %r3, %r12, %r8;
	setp.ge.s32 	%p1, %r8, %r2;
	setp.ge.s32 	%p2, %r12, %r3;
	or.pred  	%p3, %p1, %p2;
	@%p3 bra 	$L__BB4_2;
	cvta.to.global.u64 	%rd4, %rd1;
	cvta.to.global.u64 	%rd5, %rd2;
	cvta.to.global.u64 	%rd6, %rd3;
	mul.wide.s32 	%rd7, %r1, 4;
	add.s64 	%rd8, %rd4, %rd7;
	ld.global.f32 	%f3, [%rd8];
	mul.f32 	%f4, %f1, %f3;
	mul.f32 	%f5, %f2, %f4;
	add.s64 	%rd9, %rd5, %rd7;
	ld.global.f32 	%f6, [%rd9];
	mul.f32 	%f7, %f6, %f5;
	add.s64 	%rd10, %rd6, %rd7;
	st.global.f32 	[%rd10], %f7;
$L__BB4_2:
	ret;

}


// ===== COMPILED SASS (sm_100) =====

	.target	sm_100

	.elftype	@"ET_EXEC"


//--------------------- .note.nv.tkinfo           --------------------------
	.section	.note.nv.tkinfo,"",@"SHT_NOTE"
	.sectionflags	@"SHF_NOTE_NV_TKINFO"
	.tkinfo
        /*0018*/ 	.word	0x00000002
        /*0030*/ 	.string	""
        /*0030*/ 	.string	"ptxas"
        /*0030*/ 	.string	"Cuda compilation tools, release 13.0, V13.0.88"
        /*0030*/ 	.string	"Build cuda_13.0.r13.0/compiler.36424714_0"
        /*0030*/ 	.string	"-arch sm_100 -m 64 "



//--------------------- .note.nv.cuinfo           --------------------------
	.section	.note.nv.cuinfo,"",@"SHT_NOTE"
	.sectionflags	@"SHF_NOTE_NV_CUINFO"
        /*0018*/ 	.short	0x0002
        /*001a*/ 	.short	0x0064
        /*001c*/ 	.short	0x0082
	.zero		2


//--------------------- .nv.info                  --------------------------
	.section	.nv.info,"",@"SHT_CUDA_INFO"
	.align	4


	//----- nvinfo : EIATTR_REGCOUNT
	.align		4
        /*0000*/ 	.byte	0x04, 0x2f
        /*0002*/ 	.short	(.L_1 - .L_0)
	.align		4
.L_0:
        /*0004*/ 	.word	index@(_Z20VectorAdditionKernelPfS_S_ffi)
        /*0008*/ 	.word	0x0000000e


	//----- nvinfo : EIATTR_FRAME_SIZE
	.align		4
.L_1:
        /*000c*/ 	.byte	0x04, 0x11
        /*000e*/ 	.short	(.L_3 - .L_2)
	.align		4
.L_2:
        /*0010*/ 	.word	index@(_Z20VectorAdditionKernelPfS_S_ffi)
        /*0014*/ 	.word	0x00000000


	//----- nvinfo : EIATTR_REGCOUNT
	.align		4
.L_3:
        /*0018*/ 	.byte	0x04, 0x2f
        /*001a*/ 	.short	(.L_5 - .L_4)
	.align		4
.L_4:
        /*001c*/ 	.word	index@(_Z20VectorHadamardKernelPfS_S_ffi)
        /*0020*/ 	.word	0x0000000c


	//----- nvinfo : EIATTR_FRAME_SIZE
	.align		4
.L_5:
        /*0024*/ 	.byte	0x04, 0x11
        /*0026*/ 	.short	(.L_7 - .L_6)
	.align		4
.L_6:
        /*0028*/ 	.word	index@(_Z20VectorHadamardKernelPfS_S_ffi)
        /*002c*/ 	.word	0x00000000


	//----- nvinfo : EIATTR_REGCOUNT
	.align		4
.L_7:
        /*0030*/ 	.byte	0x04, 0x2f
        /*0032*/ 	.short	(.L_9 - .L_8)
	.align		4
.L_8:
        /*0034*/ 	.word	index@(_Z16VectorDotProductPfS_S_ffi)
        /*0038*/ 	.word	0x00000016


	//----- nvinfo : EIATTR_FRAME_SIZE
	.align		4
.L_9:
        /*003c*/ 	.byte	0x04, 0x11
        /*003e*/ 	.short	(.L_11 - .L_10)
	.align		4
.L_10:
        /*0040*/ 	.word	index@(_Z16VectorDotProductPfS_S_ffi)
        /*0044*/ 	.word	0x00000000


	//----- nvinfo : EIATTR_REGCOUNT
	.align		4
.L_11:
        /*0048*/ 	.byte	0x04, 0x2f
        /*004a*/ 	.short	(.L_13 - .L_12)
	.align		4
.L_12:
        /*004c*/ 	.word	index@(_Z15MatrixAddKernelPfS_S_ffii)
        /*0050*/ 	.word	0x0000000e


	//----- nvinfo : EIATTR_FRAME_SIZE
	.align		4
.L_13:
        /*0054*/ 	.byte	0x04, 0x11
        /*0056*/ 	.short	(.L_15 - .L_14)
	.align		4
.L_14:
        /*0058*/ 	.word	index@(_Z15MatrixAddKernelPfS_S_ffii)
        /*005c*/ 	.word	0x00000000


	//----- nvinfo : EIATTR_REGCOUNT
	.align		4
.L_15:
        /*0060*/ 	.byte	0x04, 0x2f
        /*0062*/ 	.short	(.L_17 - .L_16)
	.align		4
.L_16:
        /*0064*/ 	.word	index@(_Z20MatrixHadamardKernelPfS_S_ffii)
        /*0068*/ 	.word	0x0000000c


	//----- nvinfo : EIATTR_FRAME_SIZE
	.align		4
.L_17:
        /*006c*/ 	.byte	0x04, 0x11
        /*006e*/ 	.short	(.L_19 - .L_18)
	.align		4
.L_18:
        /*0070*/ 	.word	index@(_Z20MatrixHadamardKernelPfS_S_ffii)
        /*0074*/ 	.word	0x00000000


	//----- nvinfo : EIATTR_MIN_STACK_SIZE
	.align		4
.L_19:
        /*0078*/ 	.byte	0x04, 0x12
        /*007a*/ 	.short	(.L_21 - .L_20)
	.align		4
.L_20:
        /*007c*/ 	.word	index@(_Z20MatrixHadamardKernelPfS_S_ffii)
        /*0080*/ 	.word	0x00000000


	//----- nvinfo : EIATTR_MIN_STACK_SIZE
	.align		4
.L_21:
        /*0084*/ 	.byte	0x04, 0x12
        /*0086*/ 	.short	(.L_23 - .L_22)
	.align		4
.L_22:
        /*0088*/ 	.word	index@(_Z15MatrixAddKernelPfS_S_ffii)
        /*008c*/ 	.word	0x00000000


	//----- nvinfo : EIATTR_MIN_STACK_SIZE
	.align		4
.L_23:
        /*0090*/ 	.byte	0x04, 0x12
        /*0092*/ 	.short	(.L_25 - .L_24)
	.align		4
.L_24:
        /*0094*/ 	.word	index@(_Z16VectorDotProductPfS_S_ffi)
        /*0098*/ 	.word	0x00000000


	//----- nvinfo : EIATTR_MIN_STACK_SIZE
	.align		4
.L_25:
        /*009c*/ 	.byte	0x04, 0x12
        /*009e*/ 	.short	(.L_27 - .L_26)
	.align		4
.L_26:
        /*00a0*/ 	.word	index@(_Z20VectorHadamardKernelPfS_S_ffi)
        /*00a4*/ 	.word	0x00000000


	//----- nvinfo : EIATTR_MIN_STACK_SIZE
	.align		4
.L_27:
        /*00a8*/ 	.byte	0x04, 0x12
        /*00aa*/ 	.short	(.L_29 - .L_28)
	.align		4
.L_28:
        /*00ac*/ 	.word	index@(_Z20VectorAdditionKernelPfS_S_ffi)
        /*00b0*/ 	.word	0x00000000
.L_29:


//--------------------- .nv.compat                --------------------------
	.section	.nv.compat,"",@"SHT_CUDA_COMPAT_INFO"
	.align	4
        /*0000*/ 	.byte	0x02, 0x09, 0x00, 0x00, 0x02, 0x02, 0x01, 0x00, 0x02, 0x05, 0x05, 0x00, 0x03, 0x07, 0x01, 0x01
        /*0010*/ 	.byte	0x02, 0x03, 0x00, 0x00, 0x02, 0x06, 0x01, 0x00, 0x04, 0x0b, 0x08, 0x00, 0x09, 0x00, 0x00, 0x00
        /*0020*/ 	.byte	0x00, 0x00, 0x00, 0x00


//--------------------- .nv.info._Z20MatrixHadamardKernelPfS_S_ffii --------------------------
	.section	.nv.info._Z20MatrixHadamardKernelPfS_S_ffii,"",@"SHT_CUDA_INFO"
	.sectionflags	@""
	.align	4


	//----- nvinfo : EIATTR_CUDA_API_VERSION
	.align		4
        /*0000*/ 	.byte	0x04, 0x37
        /*0002*/ 	.short	(.L_31 - .L_30)
.L_30:
        /*0004*/ 	.word	0x00000082


	//----- nvinfo : EIATTR_KPARAM_INFO
	.align		4
.L_31:
        /*0008*/ 	.byte	0x04, 0x17
        /*000a*/ 	.short	(.L_33 - .L_32)
.L_32:
        /*000c*/ 	.word	0x00000000
        /*0010*/ 	.short	0x0006
        /*0012*/ 	.short	0x0024
        /*0014*/ 	.byte	0x00, 0xf0, 0x11, 0x00


	//----- nvinfo : EIATTR_KPARAM_INFO
	.align		4
.L_33:
        /*0018*/ 	.byte	0x04, 0x17
        /*001a*/ 	.short	(.L_35 - .L_34)
.L_34:
        /*001c*/ 	.word	0x00000000
        /*0020*/ 	.short	0x0005
        /*0022*/ 	.short	0x0020
        /*0024*/ 	.byte	0x00, 0xf0, 0x11, 0x00


	//----- nvinfo : EIATTR_KPARAM_INFO
	.align		4
.L_35:
        /*0028*/ 	.byte	0x04, 0x17
        /*002a*/ 	.short	(.L_37 - .L_36)
.L_36:
        /*002c*/ 	.word	0x00000000
        /*0030*/ 	.short	0x0004
        /*0032*/ 	.short	0x001c
        /*0034*/ 	.byte	0x00, 0xf0, 0x11, 0x00


	//----- nvinfo : EIATTR_KPARAM_INFO
	.align		4
.L_37:
        /*0038*/ 	.byte	0x04, 0x17
        /*003a*/ 	.short	(.L_39 - .L_38)
.L_38:
        /*003c*/ 	.word	0x00000000
        /*0040*/ 	.short	0x0003
        /*0042*/ 	.short	0x0018
        /*0044*/ 	.byte	0x00, 0xf0, 0x11, 0x00


	//----- nvinfo : EIATTR_KPARAM_INFO
	.align		4
.L_39:
        /*0048*/ 	.byte	0x04, 0x17
        /*004a*/ 	.short	(.L_41 - .L_40)
.L_40:
        /*004c*/ 	.word	0x00000000
        /*0050*/ 	.short	0x0002
        /*0052*/ 	.short	0x0010
        /*0054*/ 	.byte	0x00, 0xf5, 0x21, 0x00


	//----- nvinfo : EIATTR_KPARAM_INFO
	.align		4
.L_41:
        /*0058*/ 	.byte	0x04, 0x17
        /*005a*/ 	.short	(.L_43 - .L_42)
.L_42:
        /*005c*/ 	.word	0x00000000
        /*0060*/ 	.short	0x0001
        /*0062*/ 	.short	0x0008
        /*0064*/ 	.byte	0x00, 0xf5, 0x21, 0x00


	//----- nvinfo : EIATTR_KPARAM_INFO
	.align		4
.L_43:
        /*0068*/ 	.byte	0x04, 0x17
        /*006a*/ 	.short	(.L_45 - .L_44)
.L_44:
        /*006c*/ 	.word	0x00000000
        /*0070*/ 	.short	0x0000
        /*0072*/ 	.short	0x0000
        /*0074*/ 	.byte	0x00, 0xf5, 0x21, 0x00


	//----- nvinfo : EIATTR_SPARSE_MMA_MASK
	.align		4
.L_45:
        /*0078*/ 	.byte	0x03, 0x50
        /*007a*/ 	.short	0x0000


	//----- nvinfo : EIATTR_MAXREG_COUNT
	.align		4
        /*007c*/ 	.byte	0x03, 0x1b
        /*007e*/ 	.short	0x00ff


	//----- nvinfo : EIATTR_MERCURY_ISA_VERSION
	.align		4
        /*0080*/ 	.byte	0x03, 0x5f
        /*0082*/ 	.short	0x0101


	//----- nvinfo : EIATTR_VRC_CTA_INIT_COUNT
	.align		4
        /*0084*/ 	.byte	0x02, 0x4a
	.zero		1
	.zero		1


	//----- nvinfo : EIATTR_EXIT_INSTR_OFFSETS
	.align		4
        /*0088*/ 	.byte	0x04, 0x1c
        /*008a*/ 	.short	(.L_47 - .L_46)


	//   ....[0]....
.L_46:
        /*008c*/ 	.word	0x000000d0


	//   ....[1]....
        /*0090*/ 	.word	0x000001c0


	//----- nvinfo : EIATTR_CBANK_PARAM_SIZE
	.align		4
.L_47:
        /*0094*/ 	.byte	0x03, 0x19
        /*0096*/ 	.short	0x0028


	//----- nvinfo : EIATTR_PARAM_CBANK
	.align		4
        /*0098*/ 	.byte	0x04, 0x0a
        /*009a*/ 	.short	(.L_49 - .L_48)
	.align		4
.L_48:
        /*009c*/ 	.word	index@(.nv.constant0._Z20MatrixHadamardKernelPfS_S_ffii)
        /*00a0*/ 	.short	0x0380
        /*00a2*/ 	.short	0x0028


	//----- nvinfo : EIATTR_SW_WAR
	.align		4
.L_49:
        /*00a4*/ 	.byte	0x04, 0x36
        /*00a6*/ 	.short	(.L_51 - .L_50)
.L_50:
        /*00a8*/ 	.word	0x00000008
.L_51:


//--------------------- .nv.info._Z15MatrixAddKernelPfS_S_ffii --------------------------
	.section	.nv.info._Z15MatrixAddKernelPfS_S_ffii,"",@"SHT_CUDA_INFO"
	.sectionflags	@""
	.align	4


	//----- nvinfo : EIATTR_CUDA_API_VERSION
	.align		4
        /*0000*/ 	.byte	0x04, 0x37
        /*0002*/ 	.short	(.L_53 - .L_52)
.L_52:
        /*0004*/ 	.word	0x00000082


	//----- nvinfo : EIATTR_KPARAM_INFO
	.align		4
.L_53:
        /*0008*/ 	.byte	0x04, 0x17
        /*000a*/ 	.short	(.L_55 - .L_54)
.L_54:
        /*000c*/ 	.word	0x00000000
        /*0010*/ 	.short	0x0006
        /*0012*/ 	.short	0x0024
        /*0014*/ 	.byte	0x00, 0xf0, 0x11, 0x00


	//----- nvinfo : EIATTR_KPARAM_INFO
	.align		4
.L_55:
        /*0018*/ 	.byte	0x04, 0x17
        /*001a*/ 	.short	(.L_57 - .L_56)
.L_56:
        /*001c*/ 	.word	0x00000000
        /*0020*/ 	.short	0x0005
        /*0022*/ 	.short	0x0020
        /*0024*/ 	.byte	0x00, 0xf0, 0x11, 0x00


	//----- nvinfo : EIATTR_KPARAM_INFO
	.align		4
.L_57:
        /*0028*/ 	.byte	0x04, 0x17
        /*002a*/ 	.short	(.L_59 - .L_58)
.L_58:
        /*002c*/ 	.word	0x00000000
        /*0030*/ 	.short	0x0004
        /*0032*/ 	.short	0x001c
        /*0034*/ 	.byte	0x00, 0xf0, 0x11, 0x00


	//----- nvinfo : EIATTR_KPARAM_INFO
	.align		4
.L_59:
        /*0038*/ 	.byte	0x04, 0x17
        /*003a*/ 	.short	(.L_61 - .L_60)
.L_60:
        /*003c*/ 	.word	0x00000000
        /*0040*/ 	.short	0x0003
        /*0042*/ 	.short	0x0018
        /*0044*/ 	.byte	0x00, 0xf0, 0x11, 0x00


	//----- nvinfo : EIATTR_KPARAM_INFO
	.align		4
.L_61:
        /*0048*/ 	.byte	0x04, 0x17
        /*004a*/ 	.short	(.L_63 - .L_62)
.L_62:
        /*004c*/ 	.word	0x00000000
        /*0050*/ 	.short	0x0002
        /*0052*/ 	.short	0x0010
        /*0054*/ 	.byte	0x00, 0xf5, 0x21, 0x00


	//----- nvinfo : EIATTR_KPARAM_INFO
	.align		4
.L_63:
        /*0058*/ 	.byte	0x04, 0x17
        /*005a*/ 	.short	(.L_65 - .L_64)
.L_64:
        /*005c*/ 	.word	0x00000000
        /*0060*/ 	.short	0x0001
        /*0062*/ 	.short	0x0008
        /*0064*/ 	.byte	0x00, 0xf5, 0x21, 0x00


	//----- nvinfo : EIATTR_KPARAM_INFO
	.align		4
.L_65:
        /*0068*/ 	.byte	0x04, 0x17
        /*006a*/ 	.short	(.L_67 - .L_66)
.L_66:
        /*006c*/ 	.word	0x00000000
        /*0070*/ 	.short	0x0000
        /*0072*/ 	.short	0x0000
        /*0074*/ 	.byte	0x00, 0xf5, 0x21, 0x00


	//----- nvinfo : EIATTR_SPARSE_MMA_MASK
	.align		4
.L_67:
        /*0078*/ 	.byte	0x03, 0x50
        /*007a*/ 	.short	0x0000


	//----- nvinfo : EIATTR_MAXREG_COUNT
	.align		4
        /*007c*/ 	.byte	0x03, 0x1b
        /*007e*/ 	.short	0x00ff


	//----- nvinfo : EIATTR_MERCURY_ISA_VERSION
	.align		4
        /*0080*/ 	.byte	0x03, 0x5f
        /*0082*/ 	.short	0x0101


	//----- nvinfo : EIATTR_VRC_CTA_INIT_COUNT
	.align		4
        /*0084*/ 	.byte	0x02, 0x4a
	.zero		1
	.zero		1


	//----- nvinfo : EIATTR_EXIT_INSTR_OFFSETS
	.align		4
        /*0088*/ 	.byte	0x04, 0x1c
        /*008a*/ 	.short	(.L_69 - .L_68)


	//   ....[0]....
.L_68:
        /*008c*/ 	.word	0x000000d0


	//   ....[1]....
        /*0090*/ 	.word	0x000001b0


	//----- nvinfo : EIATTR_CBANK_PARAM_SIZE
	.align		4
.L_69:
        /*0094*/ 	.byte	0x03, 0x19
        /*0096*/ 	.short	0x0028


	//----- nvinfo : EIATTR_PARAM_CBANK
	.align		4
        /*0098*/ 	.byte	0x04, 0x0a
        /*009a*/ 	.short	(.L_71 - .L_70)
	.align		4
.L_70:
        /*009c*/ 	.word	index@(.nv.constant0._Z15MatrixAddKernelPfS_S_ffii)
        /*00a0*/ 	.short	0x0380
        /*00a2*/ 	.short	0x0028


	//----- nvinfo : EIATTR_SW_WAR
	.align		4
.L_71:
        /*00a4*/ 	.byte	0x04, 0x36
        /*00a6*/ 	.short	(.L_73 - .L_72)
.L_72:
        /*00a8*/ 	.word	0x00000008
.L_73:


//--------------------- .nv.info._Z16VectorDotProductPfS_S_ffi --------------------------
	.section	.nv.info._Z16VectorDotProductPfS_S_ffi,"",@"SHT_CUDA_INFO"
	.sectionflags	@""
	.align	4


	//----- nvinfo : EIATTR_CUDA_API_VERSION
	.align		4
        /*0000*/ 	.byte	0x04, 0x37
        /*0002*/ 	.short	(.L_75 - .L_74)
.L_74:
        /*0004*/ 	.word	0x00000082


	//----- nvinfo : EIATTR_KPARAM_INFO
	.align		4
.L_75:
        /*0008*/ 	.byte	0x04, 0x17
        /*000a*/ 	.short	(.L_77 - .L_76)
.L_76:
        /*000c*/ 	.word	0x00000000
        /*0010*/ 	.short	0x0005
        /*0012*/ 	.short	0x0020
        /*0014*/ 	.byte	0x00, 0xf0, 0x11, 0x00


	//----- nvinfo : EIATTR_KPARAM_INFO
	.align		4
.L_77:
        /*0018*/ 	.byte	0x04, 0x17
        /*001a*/ 	.short	(.L_79 - .L_78)
.L_78:
        /*001c*/ 	.word	0x00000000
        /*0020*/ 	.short	0x0004
        /*0022*/ 	.short	0x001c
        /*0024*/ 	.byte	0x00, 0xf0, 0x11, 0x00


	//----- nvinfo : EIATTR_KPARAM_INFO
	.align		4
.L_79:
        /*0028*/ 	.byte	0x04, 0x17
        /*002a*/ 	.short	(.L_81 - .L_80)
.L_80:
        /*002c*/ 	.word	0x00000000
        /*0030*/ 	.short	0x0003
        /*0032*/ 	.short	0x0018
        /*0034*/ 	.byte	0x00, 0xf0, 0x11, 0x00


	//----- nvinfo : EIATTR_KPARAM_INFO
	.align		4
.L_81:
        /*0038*/ 	.byte	0x04, 0x17
        /*003a*/ 	.short	(.L_83 - .L_82)
.L_82:
        /*003c*/ 	.word	0x00000000
        /*0040*/ 	.short	0x0002
        /*0042*/ 	.short	0x0010
        /*0044*/ 	.byte	0x00, 0xf5, 0x21, 0x00


	//----- nvinfo : EIATTR_KPARAM_INFO
	.align		4
.L_83:
        /*0048*/ 	.byte	0x04, 0x17
        /*004a*/ 	.short	(.L_85 - .L_84)
.L_84:
        /*004c*/ 	.word	0x00000000
        /*0050*/ 	.short	0x0001
        /*0052*/ 	.short	0x0008
        /*0054*/ 	.byte	0x00, 0xf5, 0x21, 0x00


	//----- nvinfo : EIATTR_KPARAM_INFO
	.align		4
.L_85:
        /*0058*/ 	.byte	0x04, 0x17
        /*005a*/ 	.short	(.L_87 - .L_86)
.L_86:
        /*005c*/ 	.word	0x00000000
        /*0060*/ 	.short	0x0000
        /*0062*/ 	.short	0x0000
        /*0064*/ 	.byte	0x00, 0xf5, 0x21, 0x00


	//----- nvinfo : EIATTR_SPARSE_MMA_MASK
	.align		4
.L_87:
        /*0068*/ 	.byte	0x03, 0x50
        /*006a*/ 	.short	0x0000


	//----- nvinfo : EIATTR_MAXREG_COUNT
	.align		4
        /*006c*/ 	.byte	0x03, 0x1b
        /*006e*/ 	.short	0x00ff


	//----- nvinfo : EIATTR_NUM_BARRIERS
	.align		4
        /*0070*/ 	.byte	0x02, 0x4c
        /*0072*/ 	.byte	0x01
	.zero		1


	//----- nvinfo : EIATTR_MERCURY_ISA_VERSION
	.align		4
        /*0074*/ 	.byte	0x03, 0x5f
        /*0076*/ 	.short	0x0101


	//----- nvinfo : EIATTR_VRC_CTA_INIT_COUNT
	.align		4
        /*0078*/ 	.byte	0x02, 0x4a
	.zero		1
	.zero		1


	//----- nvinfo : EIATTR_EXIT_INSTR_OFFSETS
	.align		4
        /*007c*/ 	.byte	0x04, 0x1c
        /*007e*/ 	.short	(.L_89 - .L_88)


	//   ....[0]....
.L_88:
        /*0080*/ 	.word	0x000001c0


	//   ....[1]....
        /*0084*/ 	.word	0x00000760


	//----- nvinfo : EIATTR_CRS_STACK_SIZE
	.align		4
.L_89:
        /*0088*/ 	.byte	0x04, 0x1e
        /*008a*/ 	.short	(.L_91 - .L_90)
.L_90:
        /*008c*/ 	.word	0x00000000


	//----- nvinfo : EIATTR_CBANK_PARAM_SIZE
	.align		4
.L_91:
        /*0090*/ 	.byte	0x03, 0x19
        /*0092*/ 	.short	0x0024


	//----- nvinfo : EIATTR_PARAM_CBANK
	.align		4
        /*0094*/ 	.byte	0x04, 0x0a
        /*0096*/ 	.short	(.L_93 - .L_92)
	.align		4
.L_92:
        /*0098*/ 	.word	index@(.nv.constant0._Z16VectorDotProductPfS_S_ffi)
        /*009c*/ 	.short	0x0380
        /*009e*/ 	.short	0x0024


	//----- nvinfo : EIATTR_SW_WAR
	.align		4
.L_93:
        /*00a0*/ 	.byte	0x04, 0x36
        /*00a2*/ 	.short	(.L_95 - .L_94)
.L_94:
        /*00a4*/ 	.word	0x00000008
.L_95:


//--------------------- .nv.info._Z20VectorHadamardKernelPfS_S_ffi --------------------------
	.section	.nv.info._Z20VectorHadamardKernelPfS_S_ffi,"",@"SHT_CUDA_INFO"
	.sectionflags	@""
	.align	4


	//----- nvinfo : EIATTR_CUDA_API_VERSION
	.align		4
        /*0000*/ 	.byte	0x04, 0x37
        /*0002*/ 	.short	(.L_97 - .L_96)
.L_96:
        /*0004*/ 	.word	0x00000082


	//----- nvinfo : EIATTR_KPARAM_INFO
	.align		4
.L_97:
        /*0008*/ 	.byte	0x04, 0x17
        /*000a*/ 	.short	(.L_99 - .L_98)
.L_98:
        /*000c*/ 	.word	0x00000000
        /*0010*/ 	.short	0x0005
        /*0012*/ 	.short	0x0020
        /*0014*/ 	.byte	0x00, 0xf0, 0x11, 0x00


	//----- nvinfo : EIATTR_KPARAM_INFO
	.align		4
.L_99:
        /*0018*/ 	.byte	0x04, 0x17
        /*001a*/ 	.short	(.L_101 - .L_100)
.L_100:
        /*001c*/ 	.word	0x00000000
        /*0020*/ 	.short	0x0004
        /*0022*/ 	.short	0x001c
        /*0024*/ 	.byte	0x00, 0xf0, 0x11, 0x00


	//----- nvinfo : EIATTR_KPARAM_INFO
	.align		4
.L_101:
        /*0028*/ 	.byte	0x04, 0x17
        /*002a*/ 	.short	(.L_103 - .L_102)
.L_102:
        /*002c*/ 	.word	0x00000000
        /*0030*/ 	.short	0x0003
        /*0032*/ 	.short	0x0018
        /*0034*/ 	.byte	0x00, 0xf0, 0x11, 0x00


	//----- nvinfo : EIATTR_KPARAM_INFO
	.align		4
.L_103:
        /*0038*/ 	.byte	0x04, 0x17
        /*003a*/ 	.short	(.L_105 - .L_104)
.L_104:
        /*003c*/ 	.word	0x00000000
        /*0040*/ 	.short	0x0002
        /*0042*/ 	.short	0x0010
        /*0044*/ 	.byte	0x00, 0xf5, 0x21, 0x00


	//----- nvinfo : EIATTR_KPARAM_INFO
	.align		4
.L_105:
        /*0048*/ 	.byte	0x04, 0x17
        /*004a*/ 	.short	(.L_107 - .L_106)
.L_106:
        /*004c*/ 	.word	0x00000000
        /*0050*/ 	.short	0x0001
        /*0052*/ 	.short	0x0008
        /*0054*/ 	.byte	0x00, 0xf5, 0x21, 0x00


	//----- nvinfo : EIATTR_KPARAM_INFO
	.align		4
.L_107:
        /*0058*/ 	.byte	0x04, 0x17
        /*005a*/ 	.short	(.L_109 - .L_108)
.L_108:
        /*005c*/ 	.word	0x00000000
        /*0060*/ 	.short	0x0000
        /*0062*/ 	.short	0x0000
        /*0064*/ 	.byte	0x00, 0xf5, 0x21, 0x00


	//----- nvinfo : EIATTR_SPARSE_MMA_MASK
	.align		4
.L_109:
        /*0068*/ 	.byte	0x03, 0x50
        /*006a*/ 	.short	0x0000


	//----- nvinfo : EIATTR_MAXREG_COUNT
	.align		4
        /*006c*/ 	.byte	0x03, 0x1b
        /*006e*/ 	.short	0x00ff


	//----- nvinfo : EIATTR_MERCURY_ISA_VERSION
	.align		4
        /*0070*/ 	.byte	0x03, 0x5f
        /*0072*/ 	.short	0x0101


	//----- nvinfo : EIATTR_VRC_CTA_INIT_COUNT
	.align		4
        /*0074*/ 	.byte	0x02, 0x4a
	.zero		1
	.zero		1


	//----- nvinfo : EIATTR_EXIT_INSTR_OFFSETS
	.align		4
        /*0078*/ 	.byte	0x04, 0x1c
        /*007a*/ 	.short	(.L_111 - .L_110)


	//   ....[0]....
.L_110:
        /*007c*/ 	.word	0x00000070


	//   ....[1]....
        /*0080*/ 	.word	0x00000160


	//----- nvinfo : EIATTR_CBANK_PARAM_SIZE
	.align		4
.L_111:
        /*0084*/ 	.byte	0x03, 0x19
        /*0086*/ 	.short	0x0024


	//----- nvinfo : EIATTR_PARAM_CBANK
	.align		4
        /*0088*/ 	.byte	0x04, 0x0a
        /*008a*/ 	.short	(.L_113 - .L_112)
	.align		4
.L_112:
        /*008c*/ 	.word	index@(.nv.constant0._Z20VectorHadamardKernelPfS_S_ffi)
        /*0090*/ 	.short	0x0380
        /*0092*/ 	.short	0x0024


	//----- nvinfo : EIATTR_SW_WAR
	.align		4
.L_113:
        /*0094*/ 	.byte	0x04, 0x36
        /*0096*/ 	.short	(.L_115 - .L_114)
.L_114:
        /*0098*/ 	.word	0x00000008
.L_115:


//--------------------- .nv.info._Z20VectorAdditionKernelPfS_S_ffi --------------------------
	.section	.nv.info._Z20VectorAdditionKernelPfS_S_ffi,"",@"SHT_CUDA_INFO"
	.sectionflags	@""
	.align	4


	//----- nvinfo : EIATTR_CUDA_API_VERSION
	.align		4
        /*0000*/ 	.byte	0x04, 0x37
        /*0002*/ 	.short	(.L_117 - .L_116)
.L_116:
        /*0004*/ 	.word	0x00000082


	//----- nvinfo : EIATTR_KPARAM_INFO
	.align		4
.L_117:
        /*0008*/ 	.byte	0x04, 0x17
        /*000a*/ 	.short	(.L_119 - .L_118)
.L_118:
        /*000c*/ 	.word	0x00000000
        /*0010*/ 	.short	0x0005
        /*0012*/ 	.short	0x0020
        /*0014*/ 	.byte	0x00, 0xf0, 0x11, 0x00


	//----- nvinfo : EIATTR_KPARAM_INFO
	.align		4
.L_119:
        /*0018*/ 	.byte	0x04, 0x17
        /*001a*/ 	.short	(.L_121 - .L_120)
.L_120:
        /*001c*/ 	.word	0x00000000
        /*0020*/ 	.short	0x0004
        /*0022*/ 	.short	0x001c
        /*0024*/ 	.byte	0x00, 0xf0, 0x11, 0x00


	//----- nvinfo : EIATTR_KPARAM_INFO
	.align		4
.L_121:
        /*0028*/ 	.byte	0x04, 0x17
        /*002a*/ 	.short	(.L_123 - .L_122)
.L_122:
        /*002c*/ 	.word	0x00000000
        /*0030*/ 	.short	0x0003
        /*0032*/ 	.short	0x0018
        /*0034*/ 	.byte	0x00, 0xf0, 0x11, 0x00


	//----- nvinfo : EIATTR_KPARAM_INFO
	.align		4
.L_123:
        /*0038*/ 	.byte	0x04, 0x17
        /*003a*/ 	.short	(.L_125 - .L_124)
.L_124:
        /*003c*/ 	.word	0x00000000
        /*0040*/ 	.short	0x0002
        /*0042*/ 	.short	0x0010
        /*0044*/ 	.byte	0x00, 0xf5, 0x21, 0x00


	//----- nvinfo : EIATTR_KPARAM_INFO
	.align		4
.L_125:
        /*0048*/ 	.byte	0x04, 0x17
        /*004a*/ 	.short	(.L_127 - .L_126)
.L_126:
        /*004c*/ 	.word	0x00000000
        /*0050*/ 	.short	0x0001
        /*0052*/ 	.short	0x0008
        /*0054*/ 	.byte	0x00, 0xf5, 0x21, 0x00


	//----- nvinfo : EIATTR_KPARAM_INFO
	.align		4
.L_127:
        /*0058*/ 	.byte	0x04, 0x17
        /*005a*/ 	.short	(.L_129 - .L_128)
.L_128:
        /*005c*/ 	.word	0x00000000
        /*0060*/ 	.short	0x0000
        /*0062*/ 	.short	0x0000
        /*0064*/ 	.byte	0x00, 0xf5, 0x21, 0x00


	//----- nvinfo : EIATTR_SPARSE_MMA_MASK
	.align		4
.L_129:
        /*0068*/ 	.byte	0x03, 0x50
        /*006a*/ 	.short	0x0000


	//----- nvinfo : EIATTR_MAXREG_COUNT
	.align		4
        /*006c*/ 	.byte	0x03, 0x1b
        /*006e*/ 	.short	0x00ff


	//----- nvinfo : EIATTR_MERCURY_ISA_VERSION
	.align		4
        /*0070*/ 	.byte	0x03, 0x5f
        /*0072*/ 	.short	0x0101


	//----- nvinfo : EIATTR_VRC_CTA_INIT_COUNT
	.align		4
        /*0074*/ 	.byte	0x02, 0x4a
	.zero		1
	.zero		1


	//----- nvinfo : EIATTR_EXIT_INSTR_OFFSETS
	.align		4
        /*0078*/ 	.byte	0x04, 0x1c
        /*007a*/ 	.short	(.L_131 - .L_130)


	//   ....[0]....
.L_130:
        /*007c*/ 	.word	0x00000070


	//   ....[1]....
        /*0080*/ 	.word	0x00000150


	//----- nvinfo : EIATTR_CBANK_PARAM_SIZE
	.align		4
.L_131:
        /*0084*/ 	.byte	0x03, 0x19
        /*0086*/ 	.short	0x0024


	//----- nvinfo : EIATTR_PARAM_CBANK
	.align		4
        /*0088*/ 	.byte	0x04, 0x0a
        /*008a*/ 	.short	(.L_133 - .L_132)
	.align		4
.L_132:
        /*008c*/ 	.word	index@(.nv.constant0._Z20VectorAdditionKernelPfS_S_ffi)
        /*0090*/ 	.short	0x0380
        /*0092*/ 	.short	0x0024


	//----- nvinfo : EIATTR_SW_WAR
	.align		4
.L_133:
        /*0094*/ 	.byte	0x04, 0x36
        /*0096*/ 	.short	(.L_135 - .L_134)
.L_134:
        /*0098*/ 	.word	0x00000008
.L_135:


//--------------------- .nv.callgraph             --------------------------
	.section	.nv.callgraph,"",@"SHT_CUDA_CALLGRAPH"
	.align	4
	.sectionentsize	8
	.align		4
        /*0000*/ 	.word	0x00000000
	.align		4
        /*0004*/ 	.word	0xffffffff
	.align		4
        /*0008*/ 	.word	0x00000000
	.align		4
        /*000c*/ 	.word	0xfffffffe
	.align		4
        /*0010*/ 	.word	0x00000000
	.align		4
        /*0014*/ 	.word	0xfffffffd
	.align		4
        /*0018*/ 	.word	0x00000000
	.align		4
        /*001c*/ 	.word	0xfffffffc


//--------------------- .text._Z20MatrixHadamardKernelPfS_S_ffii --------------------------
	.section	.text._Z20MatrixHadamardKernelPfS_S_ffii,"ax",@progbits
	.align	128
        .global         _Z20MatrixHadamardKernelPfS_S_ffii
        .type           _Z20MatrixHadamardKernelPfS_S_ffii,@function
        .size           _Z20MatrixHadamardKernelPfS_S_ffii,(.L_x_13 - _Z20MatrixHadamardKernelPfS_S_ffii)
        .other          _Z20MatrixHadamardKernelPfS_S_ffii,@"STO_CUDA_ENTRY STV_DEFAULT"
_Z20MatrixHadamardKernelPfS_S_ffii:
.text._Z20MatrixHadamardKernelPfS_S_ffii:
[----:B------:R-:W-:Y:S01]  /*0000*/  LDC R1, c[0x0][0x37c] ;  /* 0x0000df00ff017b82 */ /* 0x000fe20000000800 */
[----:B------:R-:W0:Y:S07]  /*0010*/  S2R R2, SR_TID.Y ;  /* 0x0000000000027919 */ /* 0x000e2e0000002200 */
[----:B------:R-:W1:Y:S01]  /*0020*/  LDC R0, c[0x0][0x360] ;  /* 0x0000d800ff007b82 */ /* 0x000e620000000800 */
[----:B------:R-:W2:Y:S01]  /*0030*/  LDCU.64 UR6, c[0x0][0x3a0] ;  /* 0x00007400ff0677ac */ /* 0x000ea20008000a00 */
[----:B------:R-:W1:Y:S06]  /*0040*/  S2R R5, SR_TID.X ;  /* 0x0000000000057919 */ /* 0x000e6c0000002100 */
[----:B------:R-:W0:Y:S08]  /*0050*/  S2UR UR5, SR_CTAID.Y ;  /* 0x00000000000579c3 */ /* 0x000e300000002600 */
[----:B------:R-:W0:Y:S08]  /*0060*/  LDC R3, c[0x0][0x364] ;  /* 0x0000d900ff037b82 */ /* 0x000e300000000800 */
[----:B------:R-:W1:Y:S01]  /*0070*/  S2UR UR4, SR_CTAID.X ;  /* 0x00000000000479c3 */ /* 0x000e620000002500 */
[----:B0-----:R-:W-:-:S05]  /*0080*/  IMAD R3, R3, UR5, R2 ;  /* 0x0000000503037c24 */ /* 0x001fca000f8e0202 */
[----:B--2---:R-:W-:Y:S01]  /*0090*/  ISETP.GE.AND P0, PT, R3, UR7, PT ;  /* 0x0000000703007c0c */ /* 0x004fe2000bf06270 */
[----:B-1----:R-:W-:-:S04]  /*00a0*/  IMAD R0, R0, UR4, R5 ;  /* 0x0000000400007c24 */ /* 0x002fc8000f8e0205 */
[----:B------:R-:W-:Y:S01]  /*00b0*/  IMAD R9, R3, UR7, R0 ;  /* 0x0000000703097c24 */ /* 0x000fe2000f8e0200 */
[----:B------:R-:W-:-:S13]  /*00c0*/  ISETP.GE.OR P0, PT, R0, UR6, P0 ;  /* 0x0000000600007c0c */ /* 0x000fda0008706670 */
[----:B------:R-:W-:Y:S05]  /*00d0*/  @P0 EXIT ;  /* 0x000000000000094d */ /* 0x000fea0003800000 */
[----:B------:R-:W0:Y:S01]  /*00e0*/  LDC.64 R2, c[0x0][0x380] ;  /* 0x0000e000ff027b82 */ /* 0x000e220000000a00 */
[----:B------:R-:W1:Y:S01]  /*00f0*/  LDCU.64 UR4, c[0x0][0x358] ;  /* 0x00006b00ff0477ac */ /* 0x000e620008000a00 */
[----:B------:R-:W2:Y:S06]  /*0100*/  LDCU.64 UR6, c[0x0][0x398] ;  /* 0x00007300ff0677ac */ /* 0x000eac0008000a00 */
[----:B------:R-:W3:Y:S08]  /*0110*/  LDC.64 R4, c[0x0][0x388] ;  /* 0x0000e200ff047b82 */ /* 0x000ef00000000a00 */
[----:B------:R-:W4:Y:S01]  /*0120*/  LDC.64 R6, c[0x0][0x390] ;  /* 0x0000e400ff067b82 */ /* 0x000f220000000a00 */
[----:B0-----:R-:W-:-:S06]  /*0130*/  IMAD.WIDE R2, R9, 0x4, R2 ;  /* 0x0000000409027825 */ /* 0x001fcc00078e0202 */
[----:B-1----:R-:W2:Y:S01]  /*0140*/  LDG.E R2, desc[UR4][R2.64] ;  /* 0x0000000402027981 */ /* 0x002ea2000c1e1900 */
[----:B---3--:R-:W-:-:S06]  /*0150*/  IMAD.WIDE R4, R9, 0x4, R4 ;  /* 0x0000000409047825 */ /* 0x008fcc00078e0204 */
[----:B------:R-:W3:Y:S01]  /*0160*/  LDG.E R5, desc[UR4][R4.64] ;  /* 0x0000000404057981 */ /* 0x000ee2000c1e1900 */
[----:B----4-:R-:W-:-:S04]  /*0170*/  IMAD.WIDE R6, R9, 0x4, R6 ;  /* 0x0000000409067825 */ /* 0x010fc800078e0206 */
[----:B--2---:R-:W-:-:S04]  /*0180*/  FMUL R0, R2, UR6 ;  /* 0x0000000602007c20 */ /* 0x004fc80008400000 */
[----:B------:R-:W-:-:S04]  /*0190*/  FMUL R0, R0, UR7 ;  /* 0x0000000700007c20 */ /* 0x000fc80008400000 */
[----:B---3--:R-:W-:-:S05]  /*01a0*/  FMUL R9, R0, R5 ;  /* 0x0000000500097220 */ /* 0x008fca0000400000 */
[----:B------:R-:W-:Y:S01]  /*01b0*/  STG.E desc[UR4][R6.64], R9 ;  /* 0x0000000906007986 */ /* 0x000fe2000c101904 */
[----:B------:R-:W-:Y:S05]  /*01c0*/  EXIT ;  /* 0x000000000000794d */ /* 0x000fea0003800000 */
.L_x_0:
[----:B------:R-:W-:-:S00]  /*01d0*/  BRA `(.L_x_0) ;  /* 0xfffffffc00fc7947 */ /* 0x000fc0000383ffff */
[----:B------:R-:W-:-:S00]  /*01e0*/  NOP ;  /* 0x0000000000007918 */ /* 0x000fc00000000000 */
        /* <DEDUP_REMOVED lines=9> */
.L_x_13:


//--------------------- .text._Z15MatrixAddKernelPfS_S_ffii --------------------------
	.section	.text._Z15MatrixAddKernelPfS_S_ffii,"ax",@progbits
	.align	128
        .global         _Z15MatrixAddKernelPfS_S_ffii
        .type           _Z15MatrixAddKernelPfS_S_ffii,@function
        .size           _Z15MatrixAddKernelPfS_S_ffii,(.L_x_14 - _Z15MatrixAddKernelPfS_S_ffii)
        .other          _Z15MatrixAddKernelPfS_S_ffii,@"STO_CUDA_ENTRY STV_DEFAULT"
_Z15MatrixAddKernelPfS_S_ffii:
.text._Z15MatrixAddKernelPfS_S_ffii:
        /* <DEDUP_REMOVED lines=25> */
[----:B---3--:R-:W-:-:S05]  /*0190*/  FFMA R11, R2, UR6, R11 ;  /* 0x00000006020b7c23 */ /* 0x008fca000800000b */
[----:B------:R-:W-:Y:S01]  /*01a0*/  STG.E desc[UR4][R6.64], R11 ;  /* 0x0000000b06007986 */ /* 0x000fe2000c101904 */
[----:B------:R-:W-:Y:S05]  /*01b0*/  EXIT ;  /* 0x000000000000794d */ /* 0x000fea0003800000 */
.L_x_1:
        /* <DEDUP_REMOVED lines=12> */
.L_x_14:


//--------------------- .text._Z16VectorDotProductPfS_S_ffi --------------------------
	.section	.text._Z16VectorDotProductPfS_S_ffi,"ax",@progbits
	.align	128
        .global         _Z16VectorDotProductPfS_S_ffi
        .type           _Z16VectorDotProductPfS_S_ffi,@function
        .size           _Z16VectorDotProductPfS_S_ffi,(.L_x_15 - _Z16VectorDotProductPfS_S_ffi)
        .other          _Z16VectorDotProductPfS_S_ffi,@"STO_CUDA_ENTRY STV_DEFAULT"
_Z16VectorDotProductPfS_S_ffi:
.text._Z16VectorDotProductPfS_S_ffi:
[----:B------:R-:W-:Y:S01]  /*0000*/  LDC R1, c[0x0][0x37c] ;  /* 0x0000df00ff017b82 */ /* 0x000fe20000000800 */
[----:B------:R-:W0:Y:S01]  /*0010*/  S2R R7, SR_CTAID.X ;  /* 0x0000000000077919 */ /* 0x000e220000002500 */
[----:B------:R-:W0:Y:S01]  /*0020*/  LDCU UR4, c[0x0][0x360] ;  /* 0x00006c00ff0477ac */ /* 0x000e220008000800 */
[----:B------:R-:W-:Y:S01]  /*0030*/  BSSY.RECONVERGENT B0, `(.L_x_2) ;  /* 0x0000017000007945 */ /* 0x000fe20003800200 */
[----:B------:R-:W0:Y:S01]  /*0040*/  S2R R0, SR_TID.X ;  /* 0x0000000000007919 */ /* 0x000e220000002100 */
[----:B------:R-:W1:Y:S01]  /*0050*/  LDCU UR9, c[0x0][0x3a0] ;  /* 0x00007400ff0977ac */ /* 0x000e620008000800 */
[----:B------:R-:W2:Y:S01]  /*0060*/  LDCU.64 UR10, c[0x0][0x358] ;  /* 0x00006b00ff0a77ac */ /* 0x000ea20008000a00 */
[----:B0-----:R-:W-:Y:S01]  /*0070*/  IMAD R7, R7, UR4, R0 ;  /* 0x0000000407077c24 */ /* 0x001fe2000f8e0200 */
[----:B------:R-:W-:-:S04]  /*0080*/  ISETP.NE.AND P1, PT, R0, RZ, PT ;  /* 0x000000ff0000720c */ /* 0x000fc80003f25270 */
[----:B-1----:R-:W-:-:S13]  /*0090*/  ISETP.GE.AND P0, PT, R7, UR9, PT ;  /* 0x0000000907007c0c */ /* 0x002fda000bf06270 */
[----:B--2---:R-:W-:Y:S05]  /*00a0*/  @P0 BRA `(.L_x_3) ;  /* 0x00000000003c0947 */ /* 0x004fea0003800000 */
[----:B------:R-:W0:Y:S01]  /*00b0*/  LDC.64 R2, c[0x0][0x380] ;  /* 0x0000e000ff027b82 */ /* 0x000e220000000a00 */
[----:B------:R-:W1:Y:S07]  /*00c0*/  LDCU.64 UR6, c[0x0][0x398] ;  /* 0x00007300ff0677ac */ /* 0x000e6e0008000a00 */
[----:B------:R-:W2:Y:S01]  /*00d0*/  LDC.64 R4, c[0x0][0x388] ;  /* 0x0000e200ff047b82 */ /* 0x000ea20000000a00 */
[----:B0-----:R-:W-:-:S06]  /*00e0*/  IMAD.WIDE R2, R7, 0x4, R2 ;  /* 0x0000000407027825 */ /* 0x001fcc00078e0202 */
[----:B------:R-:W1:Y:S01]  /*00f0*/  LDG.E R2, desc[UR10][R2.64] ;  /* 0x0000000a02027981 */ /* 0x000e62000c1e1900 */
[----:B--2---:R-:W-:-:S06]  /*0100*/  IMAD.WIDE R4, R7, 0x4, R4 ;  /* 0x0000000407047825 */ /* 0x004fcc00078e0204 */
[----:B------:R-:W2:Y:S01]  /*0110*/  LDG.E R5, desc[UR10][R4.64] ;  /* 0x0000000a04057981 */ /* 0x000ea2000c1e1900 */
[----:B------:R-:W0:Y:S01]  /*0120*/  S2UR UR5, SR_CgaCtaId ;  /* 0x00000000000579c3 */ /* 0x000e220000008800 */
[----:B------:R-:W-:Y:S02]  /*0130*/  UMOV UR4, 0x400 ;  /* 0x0000040000047882 */ /* 0x000fe40000000000 */
[----:B0-----:R-:W-:-:S06]  /*0140*/  ULEA UR4, UR5, UR4, 0x18 ;  /* 0x0000000405047291 */ /* 0x001fcc000f8ec0ff */
[----:B------:R-:W-:Y:S01]  /*0150*/  LEA R7, R7, UR4, 0x2 ;  /* 0x0000000407077c11 */ /* 0x000fe2000f8e10ff */
[----:B-1----:R-:W-:-:S04]  /*0160*/  FMUL R0, R2, UR6 ;  /* 0x0000000602007c20 */ /* 0x002fc80008400000 */
[----:B------:R-:W-:-:S04]  /*0170*/  FMUL R0, R0, UR7 ;  /* 0x0000000700007c20 */ /* 0x000fc80008400000 */
[----:B--2---:R-:W-:-:S05]  /*0180*/  FMUL R0, R0, R5 ;  /* 0x0000000500007220 */ /* 0x004fca0000400000 */
[----:B------:R0:W-:Y:S02]  /*0190*/  STS [R7], R0 ;  /* 0x0000000007007388 */ /* 0x0001e40000000800 */
.L_x_3:
[----:B------:R-:W-:Y:S05]  /*01a0*/  BSYNC.RECONVERGENT B0 ;  /* 0x0000000000007941 */ /* 0x000fea0003800200 */
.L_x_2:
[----:B------:R-:W-:Y:S06]  /*01b0*/  BAR.SYNC.DEFER_BLOCKING 0x0 ;  /* 0x0000000000007b1d */ /* 0x000fec0000010000 */
[----:B------:R-:W-:Y:S05]  /*01c0*/  @P1 EXIT ;  /* 0x000000000000194d */ /* 0x000fea0003800000 */
[----:B------:R-:W-:Y:S01]  /*01d0*/  UISETP.GE.AND UP0, UPT, UR9, 0x1, UPT ;  /* 0x000000010900788c */ /* 0x000fe2000bf06270 */
[----:B------:R-:W-:-:S08]  /*01e0*/  HFMA2 R19, -RZ, RZ, 0, 0 ;  /* 0x00000000ff137431 */ /* 0x000fd000000001ff */
[----:B------:R-:W-:Y:S05]  /*01f0*/  BRA.U !UP0, `(.L_x_4) ;  /* 0x0000000508507547 */ /* 0x000fea000b800000 */
[----:B------:R-:W-:Y:S01]  /*0200*/  UISETP.GE.U32.AND UP1, UPT, UR9, 0x10, UPT ;  /* 0x000000100900788c */ /* 0x000fe2000bf26070 */
[----:B------:R-:W-:Y:S01]  /*0210*/  MOV R19, RZ ;  /* 0x000000ff00137202 */ /* 0x000fe20000000f00 */
[----:B------:R-:W-:Y:S01]  /*0220*/  ULOP3.LUT UR7, UR9, 0xf, URZ, 0xc0, !UPT ;  /* 0x0000000f09077892 */ /* 0x000fe2000f8ec0ff */
[----:B------:R-:W-:-:S03]  /*0230*/  UMOV UR4, URZ ;  /* 0x000000ff00047c82 */ /* 0x000fc60008000000 */
[----:B------:R-:W-:-:S03]  /*0240*/  UISETP.NE.AND UP0, UPT, UR7, URZ, UPT ;  /* 0x000000ff0700728c */ /* 0x000fc6000bf05270 */
[----:B------:R-:W-:Y:S08]  /*0250*/  BRA.U !UP1, `(.L_x_5) ;  /* 0x00000001097c7547 */ /* 0x000ff0000b800000 */
[----:B------:R-:W1:Y:S01]  /*0260*/  S2UR UR6, SR_CgaCtaId ;  /* 0x00000000000679c3 */ /* 0x000e620000008800 */
[----:B------:R-:W-:Y:S01]  /*0270*/  UMOV UR5, 0x400 ;  /* 0x0000040000057882 */ /* 0x000fe20000000000 */
[----:B------:R-:W-:Y:S01]  /*0280*/  ULOP3.LUT UR4, UR9, 0x7ffffff0, URZ, 0xc0, !UPT ;  /* 0x7ffffff009047892 */ /* 0x000fe2000f8ec0ff */
[----:B------:R-:W-:Y:S01]  /*0290*/  MOV R19, RZ ;  /* 0x000000ff00137202 */ /* 0x000fe20000000f00 */
[----:B-1----:R-:W-:Y:S02]  /*02a0*/  ULEA UR5, UR6, UR5, 0x18 ;  /* 0x0000000506057291 */ /* 0x002fe4000f8ec0ff */
[----:B------:R-:W-:Y:S02]  /*02b0*/  UIADD3 UR6, UPT, UPT, -UR4, URZ, URZ ;  /* 0x000000ff04067290 */ /* 0x000fe4000fffe1ff */
[----:B------:R-:W-:-:S12]  /*02c0*/  UIADD3 UR5, UPT, UPT, UR5, 0x20, URZ ;  /* 0x0000002005057890 */ /* 0x000fd8000fffe0ff */
.L_x_6:
[----:B------:R-:W1:Y:S01]  /*02d0*/  LDS.128 R12, [UR5+-0x20] ;  /* 0xffffe005ff0c7984 */ /* 0x000e620008000c00 */
[----:B------:R-:W-:-:S03]  /*02e0*/  UIADD3 UR6, UPT, UPT, UR6, 0x10, URZ ;  /* 0x0000001006067890 */ /* 0x000fc6000fffe0ff */
[----:B------:R-:W2:Y:S01]  /*02f0*/  LDS.128 R8, [UR5+-0x10] ;  /* 0xfffff005ff087984 */ /* 0x000ea20008000c00 */
[----:B------:R-:W-:-:S03]  /*0300*/  UISETP.NE.AND UP1, UPT, UR6, URZ, UPT ;  /* 0x000000ff0600728c */ /* 0x000fc6000bf25270 */
[----:B0-----:R-:W0:Y:S01]  /*0310*/  LDS.128 R4, [UR5] ;  /* 0x00000005ff047984 */ /* 0x001e220008000c00 */
[----:B-1----:R-:W-:-:S03]  /*0320*/  FADD R12, R12, R19 ;  /* 0x000000130c0c7221 */ /* 0x002fc60000000000 */
[----:B------:R-:W1:Y:S01]  /*0330*/  LDS.128 R16, [UR5+0x10] ;  /* 0x00001005ff107984 */ /* 0x000e620008000c00 */
[----:B------:R-:W-:Y:S01]  /*0340*/  UIADD3 UR5, UPT, UPT, UR5, 0x40, URZ ;  /* 0x0000004005057890 */ /* 0x000fe2000fffe0ff */
[----:B------:R-:W-:-:S04]  /*0350*/  FADD R13, R13, R12 ;  /* 0x0000000c0d0d7221 */ /* 0x000fc80000000000 */
[----:B------:R-:W-:-:S04]  /*0360*/  FADD R14, R14, R13 ;  /* 0x0000000d0e0e7221 */ /* 0x000fc80000000000 */
[----:B------:R-:W-:-:S04]  /*0370*/  FADD R15, R15, R14 ;  /* 0x0000000e0f0f7221 */ /* 0x000fc80000000000 */
[----:B--2---:R-:W-:-:S04]  /*0380*/  FADD R8, R15, R8 ;  /* 0x000000080f087221 */ /* 0x004fc80000000000 */
[----:B------:R-:W-:-:S04]  /*0390*/  FADD R9, R9, R8 ;  /* 0x0000000809097221 */ /* 0x000fc80000000000 */
[----:B------:R-:W-:-:S04]  /*03a0*/  FADD R10, R10, R9 ;  /* 0x000000090a0a7221 */ /* 0x000fc80000000000 */
[----:B------:R-:W-:-:S04]  /*03b0*/  FADD R11, R11, R10 ;  /* 0x0000000a0b0b7221 */ /* 0x000fc80000000000 */
[----:B0-----:R-:W-:-:S04]  /*03c0*/  FADD R4, R11, R4 ;  /* 0x000000040b047221 */ /* 0x001fc80000000000 */
[----:B------:R-:W-:-:S04]  /*03d0*/  FADD R5, R5, R4 ;  /* 0x0000000405057221 */ /* 0x000fc80000000000 */
[----:B------:R-:W-:-:S04]  /*03e0*/  FADD R6, R6, R5 ;  /* 0x0000000506067221 */ /* 0x000fc80000000000 */
[----:B------:R-:W-:-:S04]  /*03f0*/  FADD R7, R7, R6 ;  /* 0x0000000607077221 */ /* 0x000fc80000000000 */
[----:B-1----:R-:W-:-:S04]  /*0400*/  FADD R16, R7, R16 ;  /* 0x0000001007107221 */ /* 0x002fc80000000000 */
[----:B------:R-:W-:-:S04]  /*0410*/  FADD R17, R17, R16 ;  /* 0x0000001011117221 */ /* 0x000fc80000000000 */
[----:B------:R-:W-:-:S04]  /*0420*/  FADD R18, R18, R17 ;  /* 0x0000001112127221 */ /* 0x000fc80000000000 */
[----:B------:R-:W-:Y:S01]  /*0430*/  FADD R19, R19, R18 ;  /* 0x0000001213137221 */ /* 0x000fe20000000000 */
[----:B------:R-:W-:Y:S06]  /*0440*/  BRA.U UP1, `(.L_x_6) ;  /* 0xfffffffd01a07547 */ /* 0x000fec000b83ffff */
.L_x_5:
[----:B------:R-:W-:Y:S05]  /*0450*/  BRA.U !UP0, `(.L_x_4) ;  /* 0x0000000108b87547 */ /* 0x000fea000b800000 */
[----:B------:R-:W-:Y:S02]  /*0460*/  UISETP.GE.U32.AND UP0, UPT, UR7, 0x8, UPT ;  /* 0x000000080700788c */ /* 0x000fe4000bf06070 */
[----:B------:R-:W-:-:S04]  /*0470*/  ULOP3.LUT UR8, UR9, 0x7, URZ, 0xc0, !UPT ;  /* 0x0000000709087892 */ /* 0x000fc8000f8ec0ff */
[----:B------:R-:W-:-:S03]  /*0480*/  UISETP.NE.AND UP1, UPT, UR8, URZ, UPT ;  /* 0x000000ff0800728c */ /* 0x000fc6000bf25270 */
[----:B------:R-:W-:Y:S08]  /*0490*/  BRA.U !UP0, `(.L_x_7) ;  /* 0x00000001083c7547 */ /* 0x000ff0000b800000 */
[----:B------:R-:W1:Y:S01]  /*04a0*/  S2UR UR6, SR_CgaCtaId ;  /* 0x00000000000679c3 */ /* 0x000e620000008800 */
[----:B------:R-:W-:Y:S02]  /*04b0*/  UMOV UR5, 0x400 ;  /* 0x0000040000057882 */ /* 0x000fe40000000000 */
[----:B-1----:R-:W-:-:S04]  /*04c0*/  ULEA UR5, UR6, UR5, 0x18 ;  /* 0x0000000506057291 */ /* 0x002fc8000f8ec0ff */
[----:B------:R-:W-:Y:S02]  /*04d0*/  ULEA UR5, UR4, UR5, 0x2 ;  /* 0x0000000504057291 */ /* 0x000fe4000f8e10ff */
[----:B------:R-:W-:-:S07]  /*04e0*/  UIADD3 UR4, UPT, UPT, UR4, 0x8, URZ ;  /* 0x0000000804047890 */ /* 0x000fce000fffe0ff */
[----:B------:R-:W1:Y:S04]  /*04f0*/  LDS.128 R8, [UR5] ;  /* 0x00000005ff087984 */ /* 0x000e680008000c00 */
[----:B0-----:R-:W0:Y:S01]  /*0500*/  LDS.128 R4, [UR5+0x10] ;  /* 0x00001005ff047984 */ /* 0x001e220008000c00 */
[----:B-1----:R-:W-:-:S04]  /*0510*/  FADD R8, R19, R8 ;  /* 0x0000000813087221 */ /* 0x002fc80000000000 */
[----:B------:R-:W-:-:S04]  /*0520*/  FADD R9, R8, R9 ;  /* 0x0000000908097221 */ /* 0x000fc80000000000 */
[----:B------:R-:W-:-:S04]  /*0530*/  FADD R10, R9, R10 ;  /* 0x0000000a090a7221 */ /* 0x000fc80000000000 */
[----:B------:R-:W-:-:S04]  /*0540*/  FADD R11, R10, R11 ;  /* 0x0000000b0a0b7221 */ /* 0x000fc80000000000 */
[----:B0-----:R-:W-:-:S04]  /*0550*/  FADD R4, R11, R4 ;  /* 0x000000040b047221 */ /* 0x001fc80000000000 */
[----:B------:R-:W-:-:S04]  /*0560*/  FADD R5, R4, R5 ;  /* 0x0000000504057221 */ /* 0x000fc80000000000 */
[----:B------:R-:W-:-:S04]  /*0570*/  FADD R6, R5, R6 ;  /* 0x0000000605067221 */ /* 0x000fc80000000000 */
[----:B------:R-:W-:-:S07]  /*0580*/  FADD R19, R6, R7 ;  /* 0x0000000706137221 */ /* 0x000fce0000000000 */
.L_x_7:
        /* <DEDUP_REMOVED lines=10> */
[----:B0-----:R-:W0:Y:S02]  /*0630*/  LDS.128 R4, [UR6] ;  /* 0x00000006ff047984 */ /* 0x001e240008000c00 */
[----:B0-----:R-:W-:-:S04]  /*0640*/  FADD R4, R19, R4 ;  /* 0x0000000413047221 */ /* 0x001fc80000000000 */
[----:B------:R-:W-:-:S04]  /*0650*/  FADD R5, R4, R5 ;  /* 0x0000000504057221 */ /* 0x000fc80000000000 */
[----:B------:R-:W-:-:S04]  /*0660*/  FADD R6, R5, R6 ;  /* 0x0000000605067221 */ /* 0x000fc80000000000 */
[----:B------:R-:W-:-:S07]  /*0670*/  FADD R19, R6, R7 ;  /* 0x0000000706137221 */ /* 0x000fce0000000000 */
.L_x_8:
[----:B------:R-:W-:Y:S05]  /*0680*/  BRA.U !UP1, `(.L_x_4) ;  /* 0x00000001092c7547 */ /* 0x000fea000b800000 */
[----:B------:R-:W1:Y:S01]  /*0690*/  S2UR UR7, SR_CgaCtaId ;  /* 0x00000000000779c3 */ /* 0x000e620000008800 */
[----:B------:R-:W-:Y:S01]  /*06a0*/  UMOV UR6, 0x400 ;  /* 0x0000040000067882 */ /* 0x000fe20000000000 */
[----:B------:R-:W-:Y:S02]  /*06b0*/  UIADD3 UR5, UPT, UPT, -UR5, URZ, URZ ;  /* 0x000000ff05057290 */ /* 0x000fe4000fffe1ff */
[----:B-1----:R-:W-:-:S04]  /*06c0*/  ULEA UR6, UR7, UR6, 0x18 ;  /* 0x0000000607067291 */ /* 0x002fc8000f8ec0ff */
[----:B------:R-:W-:-:S12]  /*06d0*/  ULEA UR4, UR4, UR6, 0x2 ;  /* 0x0000000604047291 */ /* 0x000fd8000f8e10ff */
.L_x_9:
[----:B0-----:R-:W0:Y:S01]  /*06e0*/  LDS R0, [UR4] ;  /* 0x00000004ff007984 */ /* 0x001e220008000800 */
[----:B------:R-:W-:Y:S02]  /*06f0*/  UIADD3 UR5, UPT, UPT, UR5, 0x1, URZ ;  /* 0x0000000105057890 */ /* 0x000fe4000fffe0ff */
[----:B------:R-:W-:Y:S02]  /*0700*/  UIADD3 UR4, UPT, UPT, UR4, 0x4, URZ ;  /* 0x0000000404047890 */ /* 0x000fe4000fffe0ff */
[----:B------:R-:W-:Y:S01]  /*0710*/  UISETP.NE.AND UP0, UPT, UR5, URZ, UPT ;  /* 0x000000ff0500728c */ /* 0x000fe2000bf05270 */
[----:B0-----:R-:W-:-:S08]  /*0720*/  FADD R19, R0, R19 ;  /* 0x0000001300137221 */ /* 0x001fd00000000000 */
[----:B------:R-:W-:Y:S05]  /*0730*/  BRA.U UP0, `(.L_x_9) ;  /* 0xfffffffd00e87547 */ /* 0x000fea000b83ffff */
.L_x_4:
[----:B------:R-:W1:Y:S02]  /*0740*/  LDC.64 R2, c[0x0][0x390] ;  /* 0x0000e400ff027b82 */ /* 0x000e640000000a00 */
[----:B-1----:R-:W-:Y:S01]  /*0750*/  STG.E desc[UR10][R2.64], R19 ;  /* 0x0000001302007986 */ /* 0x002fe2000c10190a */
[----:B------:R-:W-:Y:S05]  /*0760*/  EXIT ;  /* 0x000000000000794d */ /* 0x000fea0003800000 */
.L_x_10:
        /* <DEDUP_REMOVED lines=9> */
.L_x_15:


//--------------------- .text._Z20VectorHadamardKernelPfS_S_ffi --------------------------
	.section	.text._Z20VectorHadamardKernelPfS_S_ffi,"ax",@progbits
	.align	128
        .global         _Z20VectorHadamardKernelPfS_S_ffi
        .type           _Z20VectorHadamardKernelPfS_S_ffi,@function
        .size           _Z20VectorHadamardKernelPfS_S_ffi,(.L_x_16 - _Z20VectorHadamardKernelPfS_S_ffi)
        .other          _Z20VectorHadamardKernelPfS_S_ffi,@"STO_CUDA_ENTRY STV_DEFAULT"
_Z20VectorHadamardKernelPfS_S_ffi:
.text._Z20VectorHadamardKernelPfS_S_ffi:
[----:B------:R-:W-:Y:S01]  /*0000*/  LDC R1, c[0x0][0x37c] ;  /* 0x0000df00ff017b82 */ /* 0x000fe20000000800 */
[----:B------:R-:W0:Y:S01]  /*0010*/  S2R R9, SR_CTAID.X ;  /* 0x0000000000097919 */ /* 0x000e220000002500 */
[----:B------:R-:W0:Y:S01]  /*0020*/  LDCU UR4, c[0x0][0x360] ;  /* 0x00006c00ff0477ac */ /* 0x000e220008000800 */
[----:B------:R-:W0:Y:S01]  /*0030*/  S2R R0, SR_TID.X ;  /* 0x0000000000007919 */ /* 0x000e220000002100 */
[----:B------:R-:W1:Y:S01]  /*0040*/  LDCU UR5, c[0x0][0x3a0] ;  /* 0x00007400ff0577ac */ /* 0x000e620008000800 */
[----:B0-----:R-:W-:-:S05]  /*0050*/  IMAD R9, R9, UR4, R0 ;  /* 0x0000000409097c24 */ /* 0x001fca000f8e0200 */
[----:B-1----:R-:W-:-:S13]  /*0060*/  ISETP.GE.AND P0, PT, R9, UR5, PT ;  /* 0x0000000509007c0c */ /* 0x002fda000bf06270 */
        /* <DEDUP_REMOVED lines=16> */
.L_x_11:
        /* <DEDUP_REMOVED lines=9> */
.L_x_16:


//--------------------- .text._Z20VectorAdditionKernelPfS_S_ffi --------------------------
	.section	.text._Z20VectorAdditionKernelPfS_S_ffi,"ax",@progbits
	.align	128
        .global         _Z20VectorAdditionKernelPfS_S_ffi
        .type           _Z20VectorAdditionKernelPfS_S_ffi,@function
        .size           _Z20VectorAdditionKernelPfS_S_ffi,(.L_x_17 - _Z20VectorAdditionKernelPfS_S_ffi)
        .other          _Z20VectorAdditionKernelPfS_S_ffi,@"STO_CUDA_ENTRY STV_DEFAULT"
_Z20VectorAdditionKernelPfS_S_ffi:
.text._Z20VectorAdditionKernelPfS_S_ffi:
        /* <DEDUP_REMOVED lines=22> */
.L_x_12:
        /* <DEDUP_REMOVED lines=10> */
.L_x_17:


//--------------------- .nv.shared._Z20MatrixHadamardKernelPfS_S_ffii --------------------------
	.section	.nv.shared._Z20MatrixHadamardKernelPfS_S_ffii,"aw",@nobits
	.sectionflags	@""
	.align	16
	.zero		1024


//--------------------- .nv.shared.reserved.0     --------------------------
	.section	.nv.shared.reserved.0,"aw",@nobits
	.weak		__nv_reservedSMEM_offset_0_alias
	.size		__nv_reservedSMEM_offset_0_alias, 0, 64
	.other		__nv_reservedSMEM_offset_0_alias,@"STO_CUDA_RESERVED_SHARED STV_DEFAULT"
__nv_reservedSMEM_offset_0_alias:
	.zero		0
	.zero		64


//--------------------- .nv.shared._Z15MatrixAddKernelPfS_S_ffii --------------------------
	.section	.nv.shared._Z15MatrixAddKernelPfS_S_ffii,"aw",@nobits
	.sectionflags	@""
	.align	16
	.zero		1024


//--------------------- .nv.shared._Z16VectorDotProductPfS_S_ffi --------------------------
	.section	.nv.shared._Z16VectorDotProductPfS_S_ffi,"aw",@nobits
	.sectionflags	@""
	.align	16
	.zero		1024


//--------------------- .nv.shared._Z20VectorHadamardKernelPfS_S_ffi --------------------------
	.section	.nv.shared._Z20VectorHadamardKernelPfS_S_ffi,"aw",@nobits
	.sectionflags	@""
	.align	16
	.zero		1024


//--------------------- .nv.shared._Z20VectorAdditionKernelPfS_S_ffi --------------------------
	.section	.nv.shared._Z20VectorAdditionKernelPfS_S_ffi,"aw",@nobits
	.sectionflags	@""
	.align	16
	.zero		1024


//--------------------- .nv.constant0._Z20MatrixHadamardKernelPfS_S_ffii --------------------------
	.section	.nv.constant0._Z20MatrixHadamardKernelPfS_S_ffii,"a",@progbits
	.sectionflags	@""
	.align	4
.nv.constant0._Z20MatrixHadamardKernelPfS_S_ffii:
	.zero		936


//--------------------- .nv.constant0._Z15MatrixAddKernelPfS_S_ffii --------------------------
	.section	.nv.constant0._Z15MatrixAddKernelPfS_S_ffii,"a",@progbits
	.sectionflags	@""
	.align	4
.nv.constant0._Z15MatrixAddKernelPfS_S_ffii:
	.zero		936


//--------------------- .nv.constant0._Z16VectorDotProductPfS_S_ffi --------------------------
	.section	.nv.constant0._Z16VectorDotProductPfS_S_ffi,"a",@progbits
	.sectionflags	@""
	.align	4
.nv.constant0._Z16VectorDotProductPfS_S_ffi:
	.zero		932


//--------------------- .nv.constant0._Z20VectorHadamardKernelPfS_S_ffi --------------------------
	.section	.nv.constant0._Z20VectorHadamardKernelPfS_S_ffi,"a",@progbits
	.sectionflags	@""
	.align	4
.nv.constant0._Z20VectorHadamardKernelPfS_S_ffi:
	.zero		932


//--------------------- .nv.constant0._Z20VectorAdditionKernelPfS_S_ffi --------------------------
	.section	.nv.constant0._Z20VectorAdditionKernelPfS_S_ffi,"a",@progbits
	.sectionflags	@""
	.align	4
.nv.constant0._Z20VectorAdditionKernelPfS_S_ffi:
	.zero		932


//--------------------- SYMBOLS --------------------------

	.type		.nv.reservedSmem.offset0,@object
	.size		.nv.reservedSmem.offset0,0x4
	.type		.nv.reservedSmem.cap,@object
	.size		.nv.reservedSmem.cap,0x4
